//
// Generated by NVIDIA NVVM Compiler
//
// Compiler Build ID: CL-36424714
// Cuda compilation tools, release 13.0, V13.0.88
// Based on NVVM 20.0.0
//

.version 9.0
.target sm_100
.address_size 64

	// .globl	_Z16req_per_facilityPiS_S_S_i

.visible .entry _Z16req_per_facilityPiS_S_S_i(
	.param .u64 .ptr .align 1 _Z16req_per_facilityPiS_S_S_i_param_0,
	.param .u64 .ptr .align 1 _Z16req_per_facilityPiS_S_S_i_param_1,
	.param .u64 .ptr .align 1 _Z16req_per_facilityPiS_S_S_i_param_2,
	.param .u64 .ptr .align 1 _Z16req_per_facilityPiS_S_S_i_param_3,
	.param .u32 _Z16req_per_facilityPiS_S_S_i_param_4
)
{
	.reg .pred 	%p<2>;
	.reg .b32 	%r<11>;
	.reg .b64 	%rd<16>;

	ld.param.u64 	%rd1, [_Z16req_per_facilityPiS_S_S_i_param_0];
	ld.param.u64 	%rd2, [_Z16req_per_facilityPiS_S_S_i_param_1];
	ld.param.u64 	%rd3, [_Z16req_per_facilityPiS_S_S_i_param_2];
	ld.param.u64 	%rd4, [_Z16req_per_facilityPiS_S_S_i_param_3];
	ld.param.u32 	%r2, [_Z16req_per_facilityPiS_S_S_i_param_4];
	mov.u32 	%r3, %ctaid.x;
	mov.u32 	%r4, %ntid.x;
	mov.u32 	%r5, %tid.x;
	mad.lo.s32 	%r1, %r3, %r4, %r5;
	setp.ge.s32 	%p1, %r1, %r2;
	@%p1 bra 	$L__BB0_2;
	cvta.to.global.u64 	%rd5, %rd1;
	cvta.to.global.u64 	%rd6, %rd3;
	cvta.to.global.u64 	%rd7, %rd2;
	cvta.to.global.u64 	%rd8, %rd4;
	mul.wide.s32 	%rd9, %r1, 4;
	add.s64 	%rd10, %rd5, %rd9;
	ld.global.u32 	%r6, [%rd10];
	mul.wide.s32 	%rd11, %r6, 4;
	add.s64 	%rd12, %rd6, %rd11;
	ld.global.u32 	%r7, [%rd12];
	add.s64 	%rd13, %rd7, %rd9;
	ld.global.u32 	%r8, [%rd13];
	add.s32 	%r9, %r8, %r7;
	mul.wide.s32 	%rd14, %r9, 4;
	add.s64 	%rd15, %rd8, %rd14;
	atom.global.add.u32 	%r10, [%rd15], 1;
$L__BB0_2:
	ret;

}
	// .globl	_Z15success_requestPiS_S_S_S_S_S_iS_
.visible .entry _Z15success_requestPiS_S_S_S_S_S_iS_(
	.param .u64 .ptr .align 1 _Z15success_requestPiS_S_S_S_S_S_iS__param_0,
	.param .u64 .ptr .align 1 _Z15success_requestPiS_S_S_S_S_S_iS__param_1,
	.param .u64 .ptr .align 1 _Z15success_requestPiS_S_S_S_S_S_iS__param_2,
	.param .u64 .ptr .align 1 _Z15success_requestPiS_S_S_S_S_S_iS__param_3,
	.param .u64 .ptr .align 1 _Z15success_requestPiS_S_S_S_S_S_iS__param_4,
	.param .u64 .ptr .align 1 _Z15success_requestPiS_S_S_S_S_S_iS__param_5,
	.param .u64 .ptr .align 1 _Z15success_requestPiS_S_S_S_S_S_iS__param_6,
	.param .u32 _Z15success_requestPiS_S_S_S_S_S_iS__param_7,
	.param .u64 .ptr .align 1 _Z15success_requestPiS_S_S_S_S_S_iS__param_8
)
{
	.local .align 16 .b8 	__local_depot1[96];
	.reg .b64 	%SP;
	.reg .b64 	%SPL;
	.reg .pred 	%p<48>;
	.reg .b32 	%r<184>;
	.reg .b64 	%rd<52>;

	mov.u64 	%SPL, __local_depot1;
	ld.param.u64 	%rd10, [_Z15success_requestPiS_S_S_S_S_S_iS__param_0];
	ld.param.u32 	%r51, [_Z15success_requestPiS_S_S_S_S_S_iS__param_7];
	add.u64 	%rd1, %SPL, 0;
	mov.u32 	%r52, %ctaid.x;
	mov.u32 	%r53, %ntid.x;
	mov.u32 	%r54, %tid.x;
	mad.lo.s32 	%r1, %r52, %r53, %r54;
	setp.ge.s32 	%p1, %r1, %r51;
	@%p1 bra 	$L__BB1_27;
	cvta.to.global.u64 	%rd19, %rd10;
	mov.b32 	%r55, 0;
	st.local.v4.u32 	[%rd1], {%r55, %r55, %r55, %r55};
	st.local.v4.u32 	[%rd1+16], {%r55, %r55, %r55, %r55};
	add.s64 	%rd2, %rd1, 32;
	st.local.v4.u32 	[%rd1+32], {%r55, %r55, %r55, %r55};
	st.local.v4.u32 	[%rd1+48], {%r55, %r55, %r55, %r55};
	st.local.v4.u32 	[%rd1+64], {%r55, %r55, %r55, %r55};
	st.local.v4.u32 	[%rd1+80], {%r55, %r55, %r55, %r55};
	mul.wide.s32 	%rd20, %r1, 4;
	add.s64 	%rd3, %rd19, %rd20;
	ld.global.u32 	%r166, [%rd3];
	ld.global.u32 	%r183, [%rd3+4];
	setp.ge.s32 	%p2, %r166, %r183;
	@%p2 bra 	$L__BB1_27;
	ld.param.u64 	%rd51, [_Z15success_requestPiS_S_S_S_S_S_iS__param_8];
	ld.param.u64 	%rd50, [_Z15success_requestPiS_S_S_S_S_S_iS__param_6];
	ld.param.u64 	%rd49, [_Z15success_requestPiS_S_S_S_S_S_iS__param_5];
	ld.param.u64 	%rd48, [_Z15success_requestPiS_S_S_S_S_S_iS__param_4];
	cvta.to.global.u64 	%rd21, %rd48;
	add.s64 	%rd4, %rd21, %rd20;
	cvta.to.global.u64 	%rd5, %rd50;
	cvta.to.global.u64 	%rd6, %rd49;
	cvta.to.global.u64 	%rd7, %rd51;
$L__BB1_3:
	ld.param.u64 	%rd47, [_Z15success_requestPiS_S_S_S_S_S_iS__param_3];
	ld.param.u64 	%rd46, [_Z15success_requestPiS_S_S_S_S_S_iS__param_2];
	ld.param.u64 	%rd45, [_Z15success_requestPiS_S_S_S_S_S_iS__param_1];
	cvta.to.global.u64 	%rd23, %rd45;
	mul.wide.s32 	%rd24, %r166, 4;
	add.s64 	%rd25, %rd23, %rd24;
	ld.global.u32 	%r6, [%rd25];
	cvta.to.global.u64 	%rd26, %rd46;
	mul.wide.s32 	%rd27, %r6, 4;
	add.s64 	%rd28, %rd26, %rd27;
	ld.global.u32 	%r7, [%rd28];
	add.s32 	%r181, %r7, -1;
	cvta.to.global.u64 	%rd29, %rd47;
	add.s64 	%rd30, %rd29, %rd27;
	ld.global.u32 	%r9, [%rd30];
	setp.lt.s32 	%p3, %r9, 1;
	@%p3 bra 	$L__BB1_25;
	ld.global.u32 	%r10, [%rd4];
	add.s32 	%r58, %r181, %r9;
	max.s32 	%r11, %r7, %r58;
	sub.s32 	%r13, %r11, %r7;
	add.s32 	%r12, %r13, 1;
	setp.lt.u32 	%p4, %r13, 15;
	mov.b32 	%r180, 1;
	mov.u32 	%r175, %r181;
	@%p4 bra 	$L__BB1_8;
	and.b32  	%r60, %r12, -16;
	neg.s32 	%r167, %r60;
	mov.b32 	%r180, 1;
	mov.u32 	%r168, %r7;
	mov.u32 	%r169, %r181;
$L__BB1_6:
	.pragma "nounroll";
	mul.wide.s32 	%rd31, %r169, 4;
	add.s64 	%rd32, %rd2, %rd31;
	ld.local.u32 	%r61, [%rd32+-32];
	setp.gt.s32 	%p5, %r10, %r61;
	ld.local.u32 	%r63, [%rd32+-28];
	setp.gt.s32 	%p6, %r10, %r63;
	ld.local.u32 	%r65, [%rd32+-24];
	setp.gt.s32 	%p7, %r10, %r65;
	ld.local.u32 	%r67, [%rd32+-20];
	setp.gt.s32 	%p8, %r10, %r67;
	ld.local.u32 	%r69, [%rd32+-16];
	setp.gt.s32 	%p9, %r10, %r69;
	ld.local.u32 	%r71, [%rd32+-12];
	setp.gt.s32 	%p10, %r10, %r71;
	ld.local.u32 	%r73, [%rd32+-8];
	setp.gt.s32 	%p11, %r10, %r73;
	ld.local.u32 	%r75, [%rd32+-4];
	setp.gt.s32 	%p12, %r10, %r75;
	ld.local.u32 	%r77, [%rd32];
	setp.gt.s32 	%p13, %r10, %r77;
	ld.local.u32 	%r79, [%rd32+4];
	setp.gt.s32 	%p14, %r10, %r79;
	ld.local.u32 	%r81, [%rd32+8];
	setp.gt.s32 	%p15, %r10, %r81;
	ld.local.u32 	%r83, [%rd32+12];
	setp.gt.s32 	%p16, %r10, %r83;
	ld.local.u32 	%r85, [%rd32+16];
	setp.gt.s32 	%p17, %r10, %r85;
	ld.local.u32 	%r87, [%rd32+20];
	setp.gt.s32 	%p18, %r10, %r87;
	ld.local.u32 	%r89, [%rd32+24];
	ld.local.u32 	%r91, [%rd32+28];
	max.s32 	%r92, %r91, %r89;
	setp.lt.s32 	%p19, %r92, %r10;
	selp.b32 	%r93, %r180, 0, %p5;
	selp.b32 	%r94, %r93, 0, %p6;
	selp.b32 	%r95, %r94, 0, %p7;
	selp.b32 	%r96, %r95, 0, %p8;
	selp.b32 	%r97, %r96, 0, %p9;
	selp.b32 	%r98, %r97, 0, %p10;
	selp.b32 	%r99, %r98, 0, %p11;
	selp.b32 	%r100, %r99, 0, %p12;
	selp.b32 	%r101, %r100, 0, %p13;
	selp.b32 	%r102, %r101, 0, %p14;
	selp.b32 	%r103, %r102, 0, %p15;
	selp.b32 	%r104, %r103, 0, %p16;
	selp.b32 	%r105, %r104, 0, %p17;
	selp.b32 	%r106, %r105, 0, %p18;
	selp.b32 	%r180, %r106, 0, %p19;
	add.s32 	%r169, %r169, 16;
	add.s32 	%r168, %r168, 16;
	add.s32 	%r167, %r167, 16;
	setp.ne.s32 	%p20, %r167, 0;
	@%p20 bra 	$L__BB1_6;
	add.s32 	%r175, %r168, -1;
$L__BB1_8:
	and.b32  	%r107, %r12, 15;
	setp.eq.s32 	%p21, %r107, 0;
	@%p21 bra 	$L__BB1_18;
	setp.lt.u32 	%p22, %r107, 8;
	@%p22 bra 	$L__BB1_11;
	mul.wide.s32 	%rd33, %r175, 4;
	add.s64 	%rd34, %rd1, %rd33;
	ld.local.u32 	%r110, [%rd34];
	setp.gt.s32 	%p23, %r10, %r110;
	ld.local.u32 	%r112, [%rd34+4];
	setp.gt.s32 	%p24, %r10, %r112;
	ld.local.u32 	%r114, [%rd34+8];
	setp.gt.s32 	%p25, %r10, %r114;
	ld.local.u32 	%r116, [%rd34+12];
	setp.gt.s32 	%p26, %r10, %r116;
	ld.local.u32 	%r118, [%rd34+16];
	setp.gt.s32 	%p27, %r10, %r118;
	ld.local.u32 	%r120, [%rd34+20];
	setp.gt.s32 	%p28, %r10, %r120;
	ld.local.u32 	%r122, [%rd34+24];
	ld.local.u32 	%r124, [%rd34+28];
	max.s32 	%r125, %r124, %r122;
	setp.lt.s32 	%p29, %r125, %r10;
	selp.b32 	%r126, %r180, 0, %p23;
	selp.b32 	%r127, %r126, 0, %p24;
	selp.b32 	%r128, %r127, 0, %p25;
	selp.b32 	%r129, %r128, 0, %p26;
	selp.b32 	%r130, %r129, 0, %p27;
	selp.b32 	%r131, %r130, 0, %p28;
	selp.b32 	%r180, %r131, 0, %p29;
	add.s32 	%r175, %r175, 8;
$L__BB1_11:
	and.b32  	%r132, %r12, 7;
	setp.eq.s32 	%p30, %r132, 0;
	@%p30 bra 	$L__BB1_18;
	and.b32  	%r32, %r12, 3;
	setp.lt.u32 	%p31, %r132, 4;
	@%p31 bra 	$L__BB1_14;
	mul.wide.s32 	%rd35, %r175, 4;
	add.s64 	%rd36, %rd1, %rd35;
	ld.local.u32 	%r135, [%rd36];
	setp.gt.s32 	%p32, %r10, %r135;
	ld.local.u32 	%r137, [%rd36+4];
	setp.gt.s32 	%p33, %r10, %r137;
	ld.local.u32 	%r139, [%rd36+8];
	ld.local.u32 	%r141, [%rd36+12];
	max.s32 	%r142, %r141, %r139;
	setp.lt.s32 	%p34, %r142, %r10;
	selp.b32 	%r143, %r180, 0, %p32;
	selp.b32 	%r144, %r143, 0, %p33;
	selp.b32 	%r180, %r144, 0, %p34;
	add.s32 	%r175, %r175, 4;
$L__BB1_14:
	setp.eq.s32 	%p35, %r32, 0;
	@%p35 bra 	$L__BB1_18;
	mul.wide.s32 	%rd37, %r175, 4;
	add.s64 	%rd8, %rd1, %rd37;
	ld.local.u32 	%r145, [%rd8];
	setp.gt.s32 	%p36, %r10, %r145;
	selp.b32 	%r180, %r180, 0, %p36;
	setp.eq.s32 	%p37, %r32, 1;
	@%p37 bra 	$L__BB1_18;
	ld.local.u32 	%r146, [%rd8+4];
	setp.gt.s32 	%p38, %r10, %r146;
	selp.b32 	%r180, %r180, 0, %p38;
	setp.eq.s32 	%p39, %r32, 2;
	@%p39 bra 	$L__BB1_18;
	ld.local.u32 	%r147, [%rd8+8];
	setp.gt.s32 	%p40, %r10, %r147;
	selp.b32 	%r180, %r180, 0, %p40;
$L__BB1_18:
	setp.eq.s32 	%p41, %r180, 0;
	@%p41 bra 	$L__BB1_26;
	and.b32  	%r42, %r12, 3;
	setp.eq.s32 	%p42, %r42, 0;
	@%p42 bra 	$L__BB1_23;
	mul.wide.s32 	%rd38, %r181, 4;
	add.s64 	%rd9, %rd1, %rd38;
	ld.local.u32 	%r148, [%rd9];
	add.s32 	%r149, %r148, 1;
	st.local.u32 	[%rd9], %r149;
	setp.eq.s32 	%p43, %r42, 1;
	mov.u32 	%r181, %r7;
	@%p43 bra 	$L__BB1_23;
	ld.local.u32 	%r150, [%rd9+4];
	add.s32 	%r151, %r150, 1;
	st.local.u32 	[%rd9+4], %r151;
	add.s32 	%r181, %r7, 1;
	setp.eq.s32 	%p44, %r42, 2;
	@%p44 bra 	$L__BB1_23;
	ld.local.u32 	%r152, [%rd9+8];
	add.s32 	%r153, %r152, 1;
	st.local.u32 	[%rd9+8], %r153;
	add.s32 	%r181, %r7, 2;
$L__BB1_23:
	setp.lt.u32 	%p45, %r13, 3;
	@%p45 bra 	$L__BB1_25;
$L__BB1_24:
	mul.wide.s32 	%rd39, %r181, 4;
	add.s64 	%rd40, %rd1, %rd39;
	ld.local.u32 	%r154, [%rd40];
	add.s32 	%r155, %r154, 1;
	st.local.u32 	[%rd40], %r155;
	ld.local.u32 	%r156, [%rd40+4];
	add.s32 	%r157, %r156, 1;
	st.local.u32 	[%rd40+4], %r157;
	ld.local.u32 	%r158, [%rd40+8];
	add.s32 	%r159, %r158, 1;
	st.local.u32 	[%rd40+8], %r159;
	ld.local.u32 	%r160, [%rd40+12];
	add.s32 	%r161, %r160, 1;
	st.local.u32 	[%rd40+12], %r161;
	add.s32 	%r181, %r181, 4;
	setp.ne.s32 	%p46, %r181, %r11;
	@%p46 bra 	$L__BB1_24;
$L__BB1_25:
	mul.wide.s32 	%rd41, %r6, 4;
	add.s64 	%rd42, %rd5, %rd41;
	ld.global.u32 	%r162, [%rd42];
	mul.wide.s32 	%rd43, %r162, 4;
	add.s64 	%rd44, %rd6, %rd43;
	atom.global.add.u32 	%r163, [%rd44], 1;
	atom.global.add.u32 	%r164, [%rd7], 1;
	ld.global.u32 	%r183, [%rd3+4];
$L__BB1_26:
	add.s32 	%r166, %r166, 1;
	setp.lt.s32 	%p47, %r166, %r183;
	@%p47 bra 	$L__BB1_3;
$L__BB1_27:
	ret;

}


// ===== COMPILED SASS (sm_100) =====

	.target	sm_100

	.elftype	@"ET_EXEC"


//--------------------- .note.nv.tkinfo           --------------------------
	.section	.note.nv.tkinfo,"",@"SHT_NOTE"
	.sectionflags	@"SHF_NOTE_NV_TKINFO"
	.tkinfo
        /*0018*/ 	.word	0x00000002
        /*0030*/ 	.string	""
        /*0030*/ 	.string	"ptxas"
        /*0030*/ 	.string	"Cuda compilation tools, release 13.0, V13.0.88"
        /*0030*/ 	.string	"Build cuda_13.0.r13.0/compiler.36424714_0"
        /*0030*/ 	.string	"-arch sm_100 -m 64 "



//--------------------- .note.nv.cuinfo           --------------------------
	.section	.note.nv.cuinfo,"",@"SHT_NOTE"
	.sectionflags	@"SHF_NOTE_NV_CUINFO"
        /*0018*/ 	.short	0x0002
        /*001a*/ 	.short	0x0064
        /*001c*/ 	.short	0x0082
	.zero		2


//--------------------- .nv.info                  --------------------------
	.section	.nv.info,"",@"SHT_CUDA_INFO"
	.align	4


	//----- nvinfo : EIATTR_REGCOUNT
	.align		4
        /*0000*/ 	.byte	0x04, 0x2f
        /*0002*/ 	.short	(.L_1 - .L_0)
	.align		4
.L_0:
        /*0004*/ 	.word	index@(_Z16req_per_facilityPiS_S_S_i)
        /*0008*/ 	.word	0x00000010


	//----- nvinfo : EIATTR_FRAME_SIZE
	.align		4
.L_1:
        /*000c*/ 	.byte	0x04, 0x11
        /*000e*/ 	.short	(.L_3 - .L_2)
	.align		4
.L_2:
        /*0010*/ 	.word	index@(_Z16req_per_facilityPiS_S_S_i)
        /*0014*/ 	.word	0x00000000


	//----- nvinfo : EIATTR_REGCOUNT
	.align		4
.L_3:
        /*0018*/ 	.byte	0x04, 0x2f
        /*001a*/ 	.short	(.L_5 - .L_4)
	.align		4
.L_4:
        /*001c*/ 	.word	index@(_Z15success_requestPiS_S_S_S_S_S_iS_)
        /*0020*/ 	.word	0x00000020


	//----- nvinfo : EIATTR_FRAME_SIZE
	.align		4
.L_5:
        /*0024*/ 	.byte	0x04, 0x11
        /*0026*/ 	.short	(.L_7 - .L_6)
	.align		4
.L_6:
        /*0028*/ 	.word	index@(_Z15success_requestPiS_S_S_S_S_S_iS_)
        /*002c*/ 	.word	0x00000060


	//----- nvinfo : EIATTR_MIN_STACK_SIZE
	.align		4
.L_7:
        /*0030*/ 	.byte	0x04, 0x12
        /*0032*/ 	.short	(.L_9 - .L_8)
	.align		4
.L_8:
        /*0034*/ 	.word	index@(_Z15success_requestPiS_S_S_S_S_S_iS_)
        /*0038*/ 	.word	0x00000060


	//----- nvinfo : EIATTR_MIN_STACK_SIZE
	.align		4
.L_9:
        /*003c*/ 	.byte	0x04, 0x12
        /*003e*/ 	.short	(.L_11 - .L_10)
	.align		4
.L_10:
        /*0040*/ 	.word	index@(_Z16req_per_facilityPiS_S_S_i)
        /*0044*/ 	.word	0x00000000
.L_11:


//--------------------- .nv.compat                --------------------------
	.section	.nv.compat,"",@"SHT_CUDA_COMPAT_INFO"
	.align	4
        /*0000*/ 	.byte	0x02, 0x09, 0x00, 0x00, 0x02, 0x02, 0x01, 0x00, 0x02, 0x05, 0x05, 0x00, 0x03, 0x07, 0x01, 0x01
        /*0010*/ 	.byte	0x02, 0x03, 0x00, 0x00, 0x02, 0x06, 0x01, 0x00, 0x04, 0x0b, 0x08, 0x00, 0x09, 0x00, 0x00, 0x00
        /*0020*/ 	.byte	0x00, 0x00, 0x00, 0x00


//--------------------- .nv.info._Z15success_requestPiS_S_S_S_S_S_iS_ --------------------------
	.section	.nv.info._Z15success_requestPiS_S_S_S_S_S_iS_,"",@"SHT_CUDA_INFO"
	.sectionflags	@""
	.align	4


	//----- nvinfo : EIATTR_CUDA_API_VERSION
	.align		4
        /*0000*/ 	.byte	0x04, 0x37
        /*0002*/ 	.short	(.L_13 - .L_12)
.L_12:
        /*0004*/ 	.word	0x00000082


	//----- nvinfo : EIATTR_KPARAM_INFO
	.align		4
.L_13:
        /*0008*/ 	.byte	0x04, 0x17
        /*000a*/ 	.short	(.L_15 - .L_14)
.L_14:
        /*000c*/ 	.word	0x00000000
        /*0010*/ 	.short	0x0008
        /*0012*/ 	.short	0x0040
        /*0014*/ 	.byte	0x00, 0xf5, 0x21, 0x00


	//----- nvinfo : EIATTR_KPARAM_INFO
	.align		4
.L_15:
        /*0018*/ 	.byte	0x04, 0x17
        /*001a*/ 	.short	(.L_17 - .L_16)
.L_16:
        /*001c*/ 	.word	0x00000000
        /*0020*/ 	.short	0x0007
        /*0022*/ 	.short	0x0038
        /*0024*/ 	.byte	0x00, 0xf0, 0x11, 0x00


	//----- nvinfo : EIATTR_KPARAM_INFO
	.align		4
.L_17:
        /*0028*/ 	.byte	0x04, 0x17
        /*002a*/ 	.short	(.L_19 - .L_18)
.L_18:
        /*002c*/ 	.word	0x00000000
        /*0030*/ 	.short	0x0006
        /*0032*/ 	.short	0x0030
        /*0034*/ 	.byte	0x00, 0xf5, 0x21, 0x00


	//----- nvinfo : EIATTR_KPARAM_INFO
	.align		4
.L_19:
        /*0038*/ 	.byte	0x04, 0x17
        /*003a*/ 	.short	(.L_21 - .L_20)
.L_20:
        /*003c*/ 	.word	0x00000000
        /*0040*/ 	.short	0x0005
        /*0042*/ 	.short	0x0028
        /*0044*/ 	.byte	0x00, 0xf5, 0x21, 0x00


	//----- nvinfo : EIATTR_KPARAM_INFO
	.align		4
.L_21:
        /*0048*/ 	.byte	0x04, 0x17
        /*004a*/ 	.short	(.L_23 - .L_22)
.L_22:
        /*004c*/ 	.word	0x00000000
        /*0050*/ 	.short	0x0004
        /*0052*/ 	.short	0x0020
        /*0054*/ 	.byte	0x00, 0xf5, 0x21, 0x00


	//----- nvinfo : EIATTR_KPARAM_INFO
	.align		4
.L_23:
        /*0058*/ 	.byte	0x04, 0x17
        /*005a*/ 	.short	(.L_25 - .L_24)
.L_24:
        /*005c*/ 	.word	0x00000000
        /*0060*/ 	.short	0x0003
        /*0062*/ 	.short	0x0018
        /*0064*/ 	.byte	0x00, 0xf5, 0x21, 0x00


	//----- nvinfo : EIATTR_KPARAM_INFO
	.align		4
.L_25:
        /*0068*/ 	.byte	0x04, 0x17
        /*006a*/ 	.short	(.L_27 - .L_26)
.L_26:
        /*006c*/ 	.word	0x00000000
        /*0070*/ 	.short	0x0002
        /*0072*/ 	.short	0x0010
        /*0074*/ 	.byte	0x00, 0xf5, 0x21, 0x00


	//----- nvinfo : EIATTR_KPARAM_INFO
	.align		4
.L_27:
        /*0078*/ 	.byte	0x04, 0x17
        /*007a*/ 	.short	(.L_29 - .L_28)
.L_28:
        /*007c*/ 	.word	0x00000000
        /*0080*/ 	.short	0x0001
        /*0082*/ 	.short	0x0008
        /*0084*/ 	.byte	0x00, 0xf5, 0x21, 0x00


	//----- nvinfo : EIATTR_KPARAM_INFO
	.align		4
.L_29:
        /*0088*/ 	.byte	0x04, 0x17
        /*008a*/ 	.short	(.L_31 - .L_30)
.L_30:
        /*008c*/ 	.word	0x00000000
        /*0090*/ 	.short	0x0000
        /*0092*/ 	.short	0x0000
        /*0094*/ 	.byte	0x00, 0xf5, 0x21, 0x00


	//----- nvinfo : EIATTR_SPARSE_MMA_MASK
	.align		4
.L_31:
        /*0098*/ 	.byte	0x03, 0x50
        /*009a*/ 	.short	0x0000


	//----- nvinfo : EIATTR_MAXREG_COUNT
	.align		4
        /*009c*/ 	.byte	0x03, 0x1b
        /*009e*/ 	.short	0x00ff


	//----- nvinfo : EIATTR_MERCURY_ISA_VERSION
	.align		4
        /*00a0*/ 	.byte	0x03, 0x5f
        /*00a2*/ 	.short	0x0101


	//----- nvinfo : EIATTR_INT_WARP_WIDE_INSTR_OFFSETS
	.align		4
        /*00a4*/ 	.byte	0x04, 0x31
        /*00a6*/ 	.short	(.L_33 - .L_32)


	//   ....[0]....
.L_32:
        /*00a8*/ 	.word	0x00000e40


	//----- nvinfo : EIATTR_VRC_CTA_INIT_COUNT
	.align		4
.L_33:
        /*00ac*/ 	.byte	0x02, 0x4a
	.zero		1
	.zero		1


	//----- nvinfo : EIATTR_EXIT_INSTR_OFFSETS
	.align		4
        /*00b0*/ 	.byte	0x04, 0x1c
        /*00b2*/ 	.short	(.L_35 - .L_34)


	//   ....[0]....
.L_34:
        /*00b4*/ 	.word	0x00000080


	//   ....[1]....
        /*00b8*/ 	.word	0x00000150


	//   ....[2]....
        /*00bc*/ 	.word	0x00000f20


	//----- nvinfo : EIATTR_CRS_STACK_SIZE
	.align		4
.L_35:
        /*00c0*/ 	.byte	0x04, 0x1e
        /*00c2*/ 	.short	(.L_37 - .L_36)
.L_36:
        /*00c4*/ 	.word	0x00000000


	//----- nvinfo : EIATTR_CBANK_PARAM_SIZE
	.align		4
.L_37:
        /*00c8*/ 	.byte	0x03, 0x19
        /*00ca*/ 	.short	0x0048


	//----- nvinfo : EIATTR_PARAM_CBANK
	.align		4
        /*00cc*/ 	.byte	0x04, 0x0a
        /*00ce*/ 	.short	(.L_39 - .L_38)
	.align		4
.L_38:
        /*00d0*/ 	.word	index@(.nv.constant0._Z15success_requestPiS_S_S_S_S_S_iS_)
        /*00d4*/ 	.short	0x0380
        /*00d6*/ 	.short	0x0048


	//----- nvinfo : EIATTR_SW_WAR
	.align		4
.L_39:
        /*00d8*/ 	.byte	0x04, 0x36
        /*00da*/ 	.short	(.L_41 - .L_40)
.L_40:
        /*00dc*/ 	.word	0x00000008
.L_41:


//--------------------- .nv.info._Z16req_per_facilityPiS_S_S_i --------------------------
	.section	.nv.info._Z16req_per_facilityPiS_S_S_i,"",@"SHT_CUDA_INFO"
	.sectionflags	@""
	.align	4


	//----- nvinfo : EIATTR_CUDA_API_VERSION
	.align		4
        /*0000*/ 	.byte	0x04, 0x37
        /*0002*/ 	.short	(.L_43 - .L_42)
.L_42:
        /*0004*/ 	.word	0x00000082


	//----- nvinfo : EIATTR_KPARAM_INFO
	.align		4
.L_43:
        /*0008*/ 	.byte	0x04, 0x17
        /*000a*/ 	.short	(.L_45 - .L_44)
.L_44:
        /*000c*/ 	.word	0x00000000
        /*0010*/ 	.short	0x0004
        /*0012*/ 	.short	0x0020
        /*0014*/ 	.byte	0x00, 0xf0, 0x11, 0x00


	//----- nvinfo : EIATTR_KPARAM_INFO
	.align		4
.L_45:
        /*0018*/ 	.byte	0x04, 0x17
        /*001a*/ 	.short	(.L_47 - .L_46)
.L_46:
        /*001c*/ 	.word	0x00000000
        /*0020*/ 	.short	0x0003
        /*0022*/ 	.short	0x0018
        /*0024*/ 	.byte	0x00, 0xf5, 0x21, 0x00


	//----- nvinfo : EIATTR_KPARAM_INFO
	.align		4
.L_47:
        /*0028*/ 	.byte	0x04, 0x17
        /*002a*/ 	.short	(.L_49 - .L_48)
.L_48:
        /*002c*/ 	.word	0x00000000
        /*0030*/ 	.short	0x0002
        /*0032*/ 	.short	0x0010
        /*0034*/ 	.byte	0x00, 0xf5, 0x21, 0x00


	//----- nvinfo : EIATTR_KPARAM_INFO
	.align		4
.L_49:
        /*0038*/ 	.byte	0x04, 0x17
        /*003a*/ 	.short	(.L_51 - .L_50)
.L_50:
        /*003c*/ 	.word	0x00000000
        /*0040*/ 	.short	0x0001
        /*0042*/ 	.short	0x0008
        /*0044*/ 	.byte	0x00, 0xf5, 0x21, 0x00


	//----- nvinfo : EIATTR_KPARAM_INFO
	.align		4
.L_51:
        /*0048*/ 	.byte	0x04, 0x17
        /*004a*/ 	.short	(.L_53 - .L_52)
.L_52:
        /*004c*/ 	.word	0x00000000
        /*0050*/ 	.short	0x0000
        /*0052*/ 	.short	0x0000
        /*0054*/ 	.byte	0x00, 0xf5, 0x21, 0x00


	//----- nvinfo : EIATTR_SPARSE_MMA_MASK
	.align		4
.L_53:
        /*0058*/ 	.byte	0x03, 0x50
        /*005a*/ 	.short	0x0000


	//----- nvinfo : EIATTR_MAXREG_COUNT
	.align		4
        /*005c*/ 	.byte	0x03, 0x1b
        /*005e*/ 	.short	0x00ff


	//----- nvinfo : EIATTR_MERCURY_ISA_VERSION
	.align		4
        /*0060*/ 	.byte	0x03, 0x5f
        /*0062*/ 	.short	0x0101


	//----- nvinfo : EIATTR_VRC_CTA_INIT_COUNT
	.align		4
        /*0064*/ 	.byte	0x02, 0x4a
	.zero		1
	.zero		1


	//----- nvinfo : EIATTR_EXIT_INSTR_OFFSETS
	.align		4
        /*0068*/ 	.byte	0x04, 0x1c
        /*006a*/ 	.short	(.L_55 - .L_54)


	//   ....[0]....
.L_54:
        /*006c*/ 	.word	0x00000070


	//   ....[1]....
        /*0070*/ 	.word	0x00000170


	//----- nvinfo : EIATTR_CBANK_PARAM_SIZE
	.align		4
.L_55:
        /*0074*/ 	.byte	0x03, 0x19
        /*0076*/ 	.short	0x0024


	//----- nvinfo : EIATTR_PARAM_CBANK
	.align		4
        /*0078*/ 	.byte	0x04, 0x0a
        /*007a*/ 	.short	(.L_57 - .L_56)
	.align		4
.L_56:
        /*007c*/ 	.word	index@(.nv.constant0._Z16req_per_facilityPiS_S_S_i)
        /*0080*/ 	.short	0x0380
        /*0082*/ 	.short	0x0024


	//----- nvinfo : EIATTR_SW_WAR
	.align		4
.L_57:
        /*0084*/ 	.byte	0x04, 0x36
        /*0086*/ 	.short	(.L_59 - .L_58)
.L_58:
        /*0088*/ 	.word	0x00000008
.L_59:


//--------------------- .nv.callgraph             --------------------------
	.section	.nv.callgraph,"",@"SHT_CUDA_CALLGRAPH"
	.align	4
	.sectionentsize	8
	.align		4
        /*0000*/ 	.word	0x00000000
	.align		4
        /*0004*/ 	.word	0xffffffff
	.align		4
        /*0008*/ 	.word	0x00000000
	.align		4
        /*000c*/ 	.word	0xfffffffe
	.align		4
        /*0010*/ 	.word	0x00000000
	.align		4
        /*0014*/ 	.word	0xfffffffd
	.align		4
        /*0018*/ 	.word	0x00000000
	.align		4
        /*001c*/ 	.word	0xfffffffc


//--------------------- .text._Z15success_requestPiS_S_S_S_S_S_iS_ --------------------------
	.section	.text._Z15success_requestPiS_S_S_S_S_S_iS_,"ax",@progbits
	.align	128
        .global         _Z15success_requestPiS_S_S_S_S_S_iS_
        .type           _Z15success_requestPiS_S_S_S_S_S_iS_,@function
        .size           _Z15success_requestPiS_S_S_S_S_S_iS_,(.L_x_21 - _Z15success_requestPiS_S_S_S_S_S_iS_)
        .other          _Z15success_requestPiS_S_S_S_S_S_iS_,@"STO_CUDA_ENTRY STV_DEFAULT"
_Z15success_requestPiS_S_S_S_S_S_iS_:
.text._Z15success_requestPiS_S_S_S_S_S_iS_:
[----:B------:R-:W0:Y:S01]  /*0000*/  LDC R1, c[0x0][0x37c] ;  /* 0x0000df00ff017b82 */ /* 0x000e220000000800 */
[----:B------:R-:W1:Y:S07]  /*0010*/  S2R R0, SR_TID.X ;  /* 0x0000000000007919 */ /* 0x000e6e0000002100 */
[----:B------:R-:W1:Y:S01]  /*0020*/  S2UR UR4, SR_CTAID.X ;  /* 0x00000000000479c3 */ /* 0x000e620000002500 */
[----:B------:R-:W2:Y:S01]  /*0030*/  LDCU UR5, c[0x0][0x3b8] ;  /* 0x00007700ff0577ac */ /* 0x000ea20008000800 */
[----:B0-----:R-:W-:-:S06]  /*0040*/  VIADD R1, R1, 0xffffffa0 ;  /* 0xffffffa001017836 */ /* 0x001fcc0000000000 */
[----:B------:R-:W1:Y:S02]  /*0050*/  LDC R9, c[0x0][0x360] ;  /* 0x0000d800ff097b82 */ /* 0x000e640000000800 */
[----:B-1----:R-:W-:-:S05]  /*0060*/  IMAD R9, R9, UR4, R0 ;  /* 0x0000000409097c24 */ /* 0x002fca000f8e0200 */
[----:B--2---:R-:W-:-:S13]  /*0070*/  ISETP.GE.AND P0, PT, R9, UR5, PT ;  /* 0x0000000509007c0c */ /* 0x004fda000bf06270 */
[----:B------:R-:W-:Y:S05]  /*0080*/  @P0 EXIT ;  /* 0x000000000000094d */ /* 0x000fea0003800000 */
[----:B------:R-:W0:Y:S01]  /*0090*/  LDC.64 R4, c[0x0][0x380] ;  /* 0x0000e000ff047b82 */ /* 0x000e220000000a00 */
[----:B------:R-:W1:Y:S01]  /*00a0*/  LDCU.64 UR4, c[0x0][0x358] ;  /* 0x00006b00ff0477ac */ /* 0x000e620008000a00 */
[----:B0-----:R-:W-:-:S05]  /*00b0*/  IMAD.WIDE R4, R9, 0x4, R4 ;  /* 0x0000000409047825 */ /* 0x001fca00078e0204 */
[----:B-1----:R-:W2:Y:S04]  /*00c0*/  LDG.E R0, desc[UR4][R4.64] ;  /* 0x0000000404007981 */ /* 0x002ea8000c1e1900 */
[----:B------:R-:W2:Y:S04]  /*00d0*/  LDG.E R7, desc[UR4][R4.64+0x4] ;  /* 0x0000040404077981 */ /* 0x000ea8000c1e1900 */
[----:B------:R0:W-:Y:S04]  /*00e0*/  STL.128 [R1], RZ ;  /* 0x000000ff01007387 */ /* 0x0001e80000100c00 */
[----:B------:R0:W-:Y:S04]  /*00f0*/  STL.128 [R1+0x10], RZ ;  /* 0x000010ff01007387 */ /* 0x0001e80000100c00 */
[----:B------:R0:W-:Y:S04]  /*0100*/  STL.128 [R1+0x20], RZ ;  /* 0x000020ff01007387 */ /* 0x0001e80000100c00 */
[----:B------:R0:W-:Y:S04]  /*0110*/  STL.128 [R1+0x30], RZ ;  /* 0x000030ff01007387 */ /* 0x0001e80000100c00 */
[----:B------:R0:W-:Y:S04]  /*0120*/  STL.128 [R1+0x40], RZ ;  /* 0x000040ff01007387 */ /* 0x0001e80000100c00 */
[----:B------:R0:W-:Y:S01]  /*0130*/  STL.128 [R1+0x50], RZ ;  /* 0x000050ff01007387 */ /* 0x0001e20000100c00 */
[----:B--2---:R-:W-:-:S13]  /*0140*/  ISETP.GE.AND P0, PT, R0, R7, PT ;  /* 0x000000070000720c */ /* 0x004fda0003f06270 */
[----:B0-----:R-:W-:Y:S05]  /*0150*/  @P0 EXIT ;  /* 0x000000000000094d */ /* 0x001fea0003800000 */
[----:B------:R-:W0:Y:S01]  /*0160*/  LDC.64 R2, c[0x0][0x3a0] ;  /* 0x0000e800ff027b82 */ /* 0x000e220000000a00 */
[----:B------:R-:W-:Y:S02]  /*0170*/  VIADD R6, R1, 0x20 ;  /* 0x0000002001067836 */ /* 0x000fe40000000000 */
[----:B0-----:R-:W-:-:S07]  /*0180*/  IMAD.WIDE R2, R9, 0x4, R2 ;  /* 0x0000000409027825 */ /* 0x001fce00078e0202 */
.L_x_18:
[----:B0-----:R-:W0:Y:S08]  /*0190*/  LDC.64 R8, c[0x0][0x388] ;  /* 0x0000e200ff087b82 */ /* 0x001e300000000a00 */
[----:B------:R-:W1:Y:S08]  /*01a0*/  LDC.64 R10, c[0x0][0x398] ;  /* 0x0000e600ff0a7b82 */ /* 0x000e700000000a00 */
[----:B------:R-:W2:Y:S01]  /*01b0*/  LDC.64 R20, c[0x0][0x390] ;  /* 0x0000e400ff147b82 */ /* 0x000ea20000000a00 */
[----:B0-----:R-:W-:-:S06]  /*01c0*/  IMAD.WIDE R8, R0, 0x4, R8 ;  /* 0x0000000400087825 */ /* 0x001fcc00078e0208 */
[----:B------:R-:W1:Y:S02]  /*01d0*/  LDG.E R8, desc[UR4][R8.64] ;  /* 0x0000000408087981 */ /* 0x000e64000c1e1900 */
[----:B-1----:R-:W-:-:S06]  /*01e0*/  IMAD.WIDE R10, R8, 0x4, R10 ;  /* 0x00000004080a7825 */ /* 0x002fcc00078e020a */
[----:B------:R-:W3:Y:S01]  /*01f0*/  LDG.E R11, desc[UR4][R10.64] ;  /* 0x000000040a0b7981 */ /* 0x000ee2000c1e1900 */
[----:B------:R-:W-:Y:S04]  /*0200*/  BSSY.RECONVERGENT B1, `(.L_x_0) ;  /* 0x00000ce000017945 */ /* 0x000fe80003800200 */
[----:B------:R-:W-:Y:S01]  /*0210*/  BSSY.RELIABLE B0, `(.L_x_1) ;  /* 0x00000bd000007945 */ /* 0x000fe20003800100 */
[----:B---3--:R-:W-:-:S13]  /*0220*/  ISETP.GE.AND P0, PT, R11, 0x1, PT ;  /* 0x000000010b00780c */ /* 0x008fda0003f06270 */
[----:B--2---:R-:W-:Y:S05]  /*0230*/  @!P0 BRA `(.L_x_2) ;  /* 0x0000000800e88947 */ /* 0x004fea0003800000 */
[----:B------:R-:W-:Y:S01]  /*0240*/  IMAD.WIDE R20, R8, 0x4, R20 ;  /* 0x0000000408147825 */ /* 0x000fe200078e0214 */
[----:B------:R0:W5:Y:S04]  /*0250*/  LDG.E R10, desc[UR4][R2.64] ;  /* 0x00000004020a7981 */ /* 0x000168000c1e1900 */
[----:B------:R-:W2:Y:S01]  /*0260*/  LDG.E R9, desc[UR4][R20.64] ;  /* 0x0000000414097981 */ /* 0x000ea2000c1e1900 */
[----:B------:R-:W-:Y:S01]  /*0270*/  BSSY.RECONVERGENT B2, `(.L_x_3) ;  /* 0x0000046000027945 */ /* 0x000fe20003800200 */
[----:B------:R-:W-:Y:S02]  /*0280*/  IMAD.MOV.U32 R18, RZ, RZ, 0x1 ;  /* 0x00000001ff127424 */ /* 0x000fe400078e00ff */
[----:B--2---:R-:W-:-:S05]  /*0290*/  VIADD R12, R9, 0xffffffff ;  /* 0xffffffff090c7836 */ /* 0x004fca0000000000 */
[----:B------:R-:W-:-:S05]  /*02a0*/  VIADDMNMX R11, R12, R11, R9, !PT ;  /* 0x0000000b0c0b7246 */ /* 0x000fca0007800109 */
[----:B------:R-:W-:-:S05]  /*02b0*/  IMAD.IADD R13, R11, 0x1, -R9 ;  /* 0x000000010b0d7824 */ /* 0x000fca00078e0a09 */
[C---:B------:R-:W-:Y:S01]  /*02c0*/  ISETP.GE.U32.AND P0, PT, R13.reuse, 0xf, PT ;  /* 0x0000000f0d00780c */ /* 0x040fe20003f06070 */
[----:B------:R-:W-:Y:S02]  /*02d0*/  IMAD.MOV.U32 R16, RZ, RZ, R12 ;  /* 0x000000ffff107224 */ /* 0x000fe400078e000c */
[----:B------:R-:W-:-:S10]  /*02e0*/  VIADD R14, R13, 0x1 ;  /* 0x000000010d0e7836 */ /* 0x000fd40000000000 */
[----:B0-----:R-:W-:Y:S05]  /*02f0*/  @!P0 BRA `(.L_x_4) ;  /* 0x0000000000f48947 */ /* 0x001fea0003800000 */
[----:B------:R-:W-:Y:S01]  /*0300*/  LOP3.LUT R17, R14, 0xfffffff0, RZ, 0xc0, !PT ;  /* 0xfffffff00e117812 */ /* 0x000fe200078ec0ff */
[----:B------:R-:W-:Y:S01]  /*0310*/  BSSY.RECONVERGENT B3, `(.L_x_5) ;  /* 0x000003a000037945 */ /* 0x000fe20003800200 */
[----:B------:R-:W-:Y:S02]  /*0320*/  IMAD.MOV.U32 R18, RZ, RZ, 0x1 ;  /* 0x00000001ff127424 */ /* 0x000fe400078e00ff */
[----:B------:R-:W-:Y:S02]  /*0330*/  IMAD.MOV.U32 R16, RZ, RZ, R9 ;  /* 0x000000ffff107224 */ /* 0x000fe400078e0009 */
[----:B------:R-:W-:Y:S02]  /*0340*/  IMAD.MOV.U32 R15, RZ, RZ, R12 ;  /* 0x000000ffff0f7224 */ /* 0x000fe400078e000c */
[----:B------:R-:W-:-:S07]  /*0350*/  IMAD.MOV R17, RZ, RZ, -R17 ;  /* 0x000000ffff117224 */ /* 0x000fce00078e0a11 */
.L_x_6:
[----:B------:R-:W-:-:S05]  /*0360*/  IMAD R20, R15, 0x4, R6 ;  /* 0x000000040f147824 */ /* 0x000fca00078e0206 */
[----:B------:R-:W2:Y:S04]  /*0370*/  LDL R23, [R20+-0x18] ;  /* 0xffffe80014177983 */ /* 0x000ea80000100800 */
[----:B------:R-:W3:Y:S04]  /*0380*/  LDL R19, [R20+-0x20] ;  /* 0xffffe00014137983 */ /* 0x000ee80000100800 */
[----:B------:R-:W4:Y:S04]  /*0390*/  LDL R21, [R20+-0x1c] ;  /* 0xffffe40014157983 */ /* 0x000f280000100800 */
[----:B------:R-:W4:Y:S04]  /*03a0*/  LDL R27, [R20+-0x8] ;  /* 0xfffff800141b7983 */ /* 0x000f280000100800 */
[----:B------:R-:W4:Y:S04]  /*03b0*/  LDL R29, [R20+-0x14] ;  /* 0xffffec00141d7983 */ /* 0x000f280000100800 */
[----:B------:R-:W4:Y:S04]  /*03c0*/  LDL R22, [R20+-0x10] ;  /* 0xfffff00014167983 */ /* 0x000f280000100800 */
[----:B------:R-:W4:Y:S04]  /*03d0*/  LDL R25, [R20+-0x4] ;  /* 0xfffffc0014197983 */ /* 0x000f280000100800 */
[----:B------:R-:W4:Y:S01]  /*03e0*/  LDL R24, [R20+-0xc] ;  /* 0xfffff40014187983 */ /* 0x000f220000100800 */
[----:B--2--5:R-:W-:-:S03]  /*03f0*/  ISETP.GT.AND P5, PT, R10, R23, PT ;  /* 0x000000170a00720c */ /* 0x024fc60003fa4270 */
[----:B------:R-:W2:Y:S01]  /*0400*/  LDL R23, [R20] ;  /* 0x0000000014177983 */ /* 0x000ea20000100800 */
[----:B---3--:R-:W-:-:S03]  /*0410*/  ISETP.GT.AND P0, PT, R10, R19, PT ;  /* 0x000000130a00720c */ /* 0x008fc60003f04270 */
[----:B------:R-:W3:Y:S01]  /*0420*/  LDL R19, [R20+0x4] ;  /* 0x0000040014137983 */ /* 0x000ee20000100800 */
[----:B----4-:R-:W-:-:S03]  /*0430*/  ISETP.GT.AND P6, PT, R10, R21, PT ;  /* 0x000000150a00720c */ /* 0x010fc60003fc4270 */
[----:B------:R-:W4:Y:S01]  /*0440*/  LDL R21, [R20+0x8] ;  /* 0x0000080014157983 */ /* 0x000f220000100800 */
[----:B------:R-:W-:-:S03]  /*0450*/  ISETP.GT.AND P1, PT, R10, R27, PT ;  /* 0x0000001b0a00720c */ /* 0x000fc60003f24270 */
[----:B------:R-:W4:Y:S01]  /*0460*/  LDL R27, [R20+0xc] ;  /* 0x00000c00141b7983 */ /* 0x000f220000100800 */
[----:B------:R-:W-:Y:S02]  /*0470*/  SEL R18, R18, RZ, P0 ;  /* 0x000000ff12127207 */ /* 0x000fe40000000000 */
[C---:B------:R-:W-:Y:S02]  /*0480*/  ISETP.GT.AND P4, PT, R10.reuse, R29, PT ;  /* 0x0000001d0a00720c */ /* 0x040fe40003f84270 */
[----:B------:R-:W4:Y:S01]  /*0490*/  LDL R29, [R20+0x10] ;  /* 0x00001000141d7983 */ /* 0x000f220000100800 */
[----:B------:R-:W-:Y:S02]  /*04a0*/  ISETP.GT.AND P3, PT, R10, R22, PT ;  /* 0x000000160a00720c */ /* 0x000fe40003f64270 */
[----:B------:R-:W-:Y:S02]  /*04b0*/  SEL R22, R18, RZ, P6 ;  /* 0x000000ff12167207 */ /* 0x000fe40003000000 */
[----:B------:R-:W-:Y:S01]  /*04c0*/  ISETP.GT.AND P0, PT, R10, R25, PT ;  /* 0x000000190a00720c */ /* 0x000fe20003f04270 */
[----:B------:R-:W4:Y:S04]  /*04d0*/  LDL R18, [R20+0x1c] ;  /* 0x00001c0014127983 */ /* 0x000f280000100800 */
[----:B------:R-:W4:Y:S01]  /*04e0*/  LDL R25, [R20+0x18] ;  /* 0x0000180014197983 */ /* 0x000f220000100800 */
[----:B------:R-:W-:-:S04]  /*04f0*/  SEL R22, R22, RZ, P5 ;  /* 0x000000ff16167207 */ /* 0x000fc80002800000 */
[----:B------:R-:W-:Y:S02]  /*0500*/  SEL R22, R22, RZ, P4 ;  /* 0x000000ff16167207 */ /* 0x000fe40002000000 */
[C---:B--2---:R-:W-:Y:S02]  /*0510*/  ISETP.GT.AND P6, PT, R10.reuse, R23, PT ;  /* 0x000000170a00720c */ /* 0x044fe40003fc4270 */
[----:B------:R-:W2:Y:S01]  /*0520*/  LDL R23, [R20+0x14] ;  /* 0x0000140014177983 */ /* 0x000ea20000100800 */
[----:B------:R-:W-:Y:S02]  /*0530*/  ISETP.GT.AND P2, PT, R10, R24, PT ;  /* 0x000000180a00720c */ /* 0x000fe40003f44270 */
[----:B------:R-:W-:-:S04]  /*0540*/  SEL R22, R22, RZ, P3 ;  /* 0x000000ff16167207 */ /* 0x000fc80001800000 */
[----:B------:R-:W-:-:S04]  /*0550*/  SEL R22, R22, RZ, P2 ;  /* 0x000000ff16167207 */ /* 0x000fc80001000000 */
[----:B------:R-:W-:-:S04]  /*0560*/  SEL R22, R22, RZ, P1 ;  /* 0x000000ff16167207 */ /* 0x000fc80000800000 */
[----:B------:R-:W-:Y:S02]  /*0570*/  SEL R22, R22, RZ, P0 ;  /* 0x000000ff16167207 */ /* 0x000fe40000000000 */
[----:B---3--:R-:W-:Y:S02]  /*0580*/  ISETP.GT.AND P0, PT, R10, R19, PT ;  /* 0x000000130a00720c */ /* 0x008fe40003f04270 */
[----:B------:R-:W-:Y:S01]  /*0590*/  SEL R22, R22, RZ, P6 ;  /* 0x000000ff16167207 */ /* 0x000fe20003000000 */
[----:B------:R-:W-:Y:S01]  /*05a0*/  VIADD R17, R17, 0x10 ;  /* 0x0000001011117836 */ /* 0x000fe20000000000 */
[----:B----4-:R-:W-:Y:S02]  /*05b0*/  ISETP.GT.AND P1, PT, R10, R21, PT ;  /* 0x000000150a00720c */ /* 0x010fe40003f24270 */
[----:B------:R-:W-:Y:S02]  /*05c0*/  SEL R22, R22, RZ, P0 ;  /* 0x000000ff16167207 */ /* 0x000fe40000000000 */
[----:B------:R-:W-:-:S02]  /*05d0*/  ISETP.GT.AND P0, PT, R10, R27, PT ;  /* 0x0000001b0a00720c */ /* 0x000fc40003f04270 */
[----:B------:R-:W-:Y:S02]  /*05e0*/  SEL R22, R22, RZ, P1 ;  /* 0x000000ff16167207 */ /* 0x000fe40000800000 */
[----:B------:R-:W-:Y:S02]  /*05f0*/  ISETP.NE.AND P2, PT, R17, RZ, PT ;  /* 0x000000ff1100720c */ /* 0x000fe40003f45270 */
[----:B------:R-:W-:Y:S02]  /*0600*/  ISETP.GT.AND P1, PT, R10, R29, PT ;  /* 0x0000001d0a00720c */ /* 0x000fe40003f24270 */
[----:B------:R-:W-:Y:S02]  /*0610*/  SEL R22, R22, RZ, P0 ;  /* 0x000000ff16167207 */ /* 0x000fe40000000000 */
[----:B------:R-:W-:Y:S02]  /*0620*/  VIMNMX R25, PT, PT, R25, R18, !PT ;  /* 0x0000001219197248 */ /* 0x000fe40007fe0100 */
[----:B------:R-:W-:-:S02]  /*0630*/  SEL R22, R22, RZ, P1 ;  /* 0x000000ff16167207 */ /* 0x000fc40000800000 */
[----:B------:R-:W-:Y:S01]  /*0640*/  ISETP.GE.AND P1, PT, R25, R10, PT ;  /* 0x0000000a1900720c */ /* 0x000fe20003f26270 */
[----:B------:R-:W-:Y:S02]  /*0650*/  VIADD R16, R16, 0x10 ;  /* 0x0000001010107836 */ /* 0x000fe40000000000 */
[----:B------:R-:W-:Y:S01]  /*0660*/  VIADD R15, R15, 0x10 ;  /* 0x000000100f0f7836 */ /* 0x000fe20000000000 */
[----:B--2---:R-:W-:-:S04]  /*0670*/  ISETP.GT.AND P0, PT, R10, R23, PT ;  /* 0x000000170a00720c */ /* 0x004fc80003f04270 */
[----:B------:R-:W-:-:S04]  /*0680*/  SEL R22, R22, RZ, P0 ;  /* 0x000000ff16167207 */ /* 0x000fc80000000000 */
[----:B------:R-:W-:Y:S01]  /*0690*/  SEL R18, R22, RZ, !P1 ;  /* 0x000000ff16127207 */ /* 0x000fe20004800000 */
[----:B------:R-:W-:Y:S06]  /*06a0*/  @P2 BRA `(.L_x_6) ;  /* 0xfffffffc002c2947 */ /* 0x000fec000383ffff */
[----:B------:R-:W-:Y:S05]  /*06b0*/  BSYNC.RECONVERGENT B3 ;  /* 0x0000000000037941 */ /* 0x000fea0003800200 */
.L_x_5:
[----:B------:R-:W-:-:S07]  /*06c0*/  VIADD R16, R16, 0xffffffff ;  /* 0xffffffff10107836 */ /* 0x000fce0000000000 */
.L_x_4:
[----:B------:R-:W-:Y:S05]  /*06d0*/  BSYNC.RECONVERGENT B2 ;  /* 0x0000000000027941 */ /* 0x000fea0003800200 */
.L_x_3:
[----:B------:R-:W-:Y:S01]  /*06e0*/  LOP3.LUT P0, R15, R14, 0xf, RZ, 0xc0, !PT ;  /* 0x0000000f0e0f7812 */ /* 0x000fe2000780c0ff */
[----:B------:R-:W-:-:S12]  /*06f0*/  BSSY.RECONVERGENT B2, `(.L_x_7) ;  /* 0x0000042000027945 */ /* 0x000fd80003800200 */
[----:B------:R-:W-:Y:S05]  /*0700*/  @!P0 BRA `(.L_x_8) ;  /* 0x0000000400008947 */ /* 0x000fea0003800000 */
[----:B------:R-:W-:Y:S01]  /*0710*/  ISETP.GE.U32.AND P1, PT, R15, 0x8, PT ;  /* 0x000000080f00780c */ /* 0x000fe20003f26070 */
[----:B------:R-:W-:Y:S01]  /*0720*/  BSSY.RECONVERGENT B3, `(.L_x_9) ;  /* 0x000001c000037945 */ /* 0x000fe20003800200 */
[----:B------:R-:W-:-:S11]  /*0730*/  LOP3.LUT P0, R22, R14, 0x7, RZ, 0xc0, !PT ;  /* 0x000000070e167812 */ /* 0x000fd6000780c0ff */
[----:B------:R-:W-:Y:S05]  /*0740*/  @!P1 BRA `(.L_x_10) ;  /* 0x0000000000649947 */ /* 0x000fea0003800000 */
[----:B------:R-:W-:-:S05]  /*0750*/  IMAD R21, R16, 0x4, R1 ;  /* 0x0000000410157824 */ /* 0x000fca00078e0201 */
[----:B------:R-:W2:Y:S04]  /*0760*/  LDL R23, [R21] ;  /* 0x0000000015177983 */ /* 0x000ea80000100800 */
[----:B------:R-:W3:Y:S04]  /*0770*/  LDL R25, [R21+0x4] ;  /* 0x0000040015197983 */ /* 0x000ee80000100800 */
[----:B------:R-:W4:Y:S04]  /*0780*/  LDL R27, [R21+0x8] ;  /* 0x00000800151b7983 */ /* 0x000f280000100800 */
[----:B------:R-:W4:Y:S04]  /*0790*/  LDL R29, [R21+0xc] ;  /* 0x00000c00151d7983 */ /* 0x000f280000100800 */
[----:B------:R-:W4:Y:S04]  /*07a0*/  LDL R19, [R21+0x10] ;  /* 0x0000100015137983 */ /* 0x000f280000100800 */
[----:B------:R-:W4:Y:S04]  /*07b0*/  LDL R20, [R21+0x18] ;  /* 0x0000180015147983 */ /* 0x000f280000100800 */
[----:B------:R-:W4:Y:S04]  /*07c0*/  LDL R17, [R21+0x1c] ;  /* 0x00001c0015117983 */ /* 0x000f280000100800 */
[----:B------:R-:W4:Y:S01]  /*07d0*/  LDL R15, [R21+0x14] ;  /* 0x00001400150f7983 */ /* 0x000f220000100800 */
[----:B------:R-:W-:Y:S01]  /*07e0*/  VIADD R16, R16, 0x8 ;  /* 0x0000000810107836 */ /* 0x000fe20000000000 */
[----:B--2--5:R-:W-:-:S02]  /*07f0*/  ISETP.GT.AND P1, PT, R10, R23, PT ;  /* 0x000000170a00720c */ /* 0x024fc40003f24270 */
[----:B---3--:R-:W-:Y:S02]  /*0800*/  ISETP.GT.AND P2, PT, R10, R25, PT ;  /* 0x000000190a00720c */ /* 0x008fe40003f44270 */
[----:B------:R-:W-:Y:S02]  /*0810*/  SEL R18, R18, RZ, P1 ;  /* 0x000000ff12127207 */ /* 0x000fe40000800000 */
[----:B----4-:R-:W-:Y:S02]  /*0820*/  ISETP.GT.AND P1, PT, R10, R27, PT ;  /* 0x0000001b0a00720c */ /* 0x010fe40003f24270 */
[----:B------:R-:W-:Y:S02]  /*0830*/  SEL R18, R18, RZ, P2 ;  /* 0x000000ff12127207 */ /* 0x000fe40001000000 */
[----:B------:R-:W-:Y:S02]  /*0840*/  ISETP.GT.AND P2, PT, R10, R29, PT ;  /* 0x0000001d0a00720c */ /* 0x000fe40003f44270 */
[----:B------:R-:W-:-:S02]  /*0850*/  SEL R18, R18, RZ, P1 ;  /* 0x000000ff12127207 */ /* 0x000fc40000800000 */
[----:B------:R-:W-:Y:S02]  /*0860*/  ISETP.GT.AND P1, PT, R10, R19, PT ;  /* 0x000000130a00720c */ /* 0x000fe40003f24270 */
[----:B------:R-:W-:-:S04]  /*0870*/  SEL R18, R18, RZ, P2 ;  /* 0x000000ff12127207 */ /* 0x000fc80001000000 */
[----:B------:R-:W-:Y:S02]  /*0880*/  SEL R18, R18, RZ, P1 ;  /* 0x000000ff12127207 */ /* 0x000fe40000800000 */
[----:B------:R-:W-:Y:S02]  /*0890*/  VIMNMX R17, PT, PT, R20, R17, !PT ;  /* 0x0000001114117248 */ /* 0x000fe40007fe0100 */
[----:B------:R-:W-:Y:S02]  /*08a0*/  ISETP.GT.AND P2, PT, R10, R15, PT ;  /* 0x0000000f0a00720c */ /* 0x000fe40003f44270 */
[----:B------:R-:W-:Y:S02]  /*08b0*/  ISETP.GE.AND P1, PT, R17, R10, PT ;  /* 0x0000000a1100720c */ /* 0x000fe40003f26270 */
[----:B------:R-:W-:-:S04]  /*08c0*/  SEL R18, R18, RZ, P2 ;  /* 0x000000ff12127207 */ /* 0x000fc80001000000 */
[----:B------:R-:W-:-:S07]  /*08d0*/  SEL R18, R18, RZ, !P1 ;  /* 0x000000ff12127207 */ /* 0x000fce0004800000 */
.L_x_10:
[----:B------:R-:W-:Y:S05]  /*08e0*/  BSYNC.RECONVERGENT B3 ;  /* 0x0000000000037941 */ /* 0x000fea0003800200 */
.L_x_9:
[----:B------:R-:W-:Y:S05]  /*08f0*/  @!P0 BRA `(.L_x_8) ;  /* 0x0000000000848947 */ /* 0x000fea0003800000 */
[----:B------:R-:W-:Y:S01]  /*0900*/  ISETP.GE.U32.AND P0, PT, R22, 0x4, PT ;  /* 0x000000041600780c */ /* 0x000fe20003f06070 */
[----:B------:R-:W-:Y:S01]  /*0910*/  BSSY.RECONVERGENT B3, `(.L_x_11) ;  /* 0x0000011000037945 */ /* 0x000fe20003800200 */
[----:B------:R-:W-:-:S04]  /*0920*/  LOP3.LUT R23, R14, 0x3, RZ, 0xc0, !PT ;  /* 0x000000030e177812 */ /* 0x000fc800078ec0ff */
[----:B------:R-:W-:-:S07]  /*0930*/  ISETP.NE.AND P1, PT, R23, RZ, PT ;  /* 0x000000ff1700720c */ /* 0x000fce0003f25270 */
[----:B------:R-:W-:Y:S06]  /*0940*/  @!P0 BRA `(.L_x_12) ;  /* 0x0000000000348947 */ /* 0x000fec0003800000 */
[----:B------:R-:W-:-:S05]  /*0950*/  IMAD R17, R16, 0x4, R1 ;  /* 0x0000000410117824 */ /* 0x000fca00078e0201 */
[----:B------:R-:W2:Y:S04]  /*0960*/  LDL R15, [R17] ;  /* 0x00000000110f7983 */ /* 0x000ea80000100800 */
[----:B------:R-:W3:Y:S04]  /*0970*/  LDL R20, [R17+0x8] ;  /* 0x0000080011147983 */ /* 0x000ee80000100800 */
[----:B------:R-:W3:Y:S04]  /*0980*/  LDL R21, [R17+0xc] ;  /* 0x00000c0011157983 */ /* 0x000ee80000100800 */
[----:B------:R-:W4:Y:S01]  /*0990*/  LDL R19, [R17+0x4] ;  /* 0x0000040011137983 */ /* 0x000f220000100800 */
[----:B------:R-:W-:Y:S01]  /*09a0*/  VIADD R16, R16, 0x4 ;  /* 0x0000000410107836 */ /* 0x000fe20000000000 */
[----:B--2--5:R-:W-:-:S04]  /*09b0*/  ISETP.GT.AND P0, PT, R10, R15, PT ;  /* 0x0000000f0a00720c */ /* 0x024fc80003f04270 */
[----:B------:R-:W-:Y:S02]  /*09c0*/  SEL R18, R18, RZ, P0 ;  /* 0x000000ff12127207 */ /* 0x000fe40000000000 */
[----:B---3--:R-:W-:Y:S02]  /*09d0*/  VIMNMX R15, PT, PT, R20, R21, !PT ;  /* 0x00000015140f7248 */ /* 0x008fe40007fe0100 */
[----:B----4-:R-:W-:Y:S02]  /*09e0*/  ISETP.GT.AND P2, PT, R10, R19, PT ;  /* 0x000000130a00720c */ /* 0x010fe40003f44270 */
[----:B------:R-:W-:Y:S02]  /*09f0*/  ISETP.GE.AND P0, PT, R15, R10, PT ;  /* 0x0000000a0f00720c */ /* 0x000fe40003f06270 */
[----:B------:R-:W-:-:S04]  /*0a00*/  SEL R18, R18, RZ, P2 ;  /* 0x000000ff12127207 */ /* 0x000fc80001000000 */
[----:B------:R-:W-:-:S07]  /*0a10*/  SEL R18, R18, RZ, !P0 ;  /* 0x000000ff12127207 */ /* 0x000fce0004000000 */
.L_x_12:
[----:B------:R-:W-:Y:S05]  /*0a20*/  BSYNC.RECONVERGENT B3 ;  /* 0x0000000000037941 */ /* 0x000fea0003800200 */
.L_x_11:
[----:B------:R-:W-:Y:S05]  /*0a30*/  @!P1 BRA `(.L_x_8) ;  /* 0x0000000000349947 */ /* 0x000fea0003800000 */
[----:B------:R-:W-:-:S05]  /*0a40*/  IMAD R15, R16, 0x4, R1 ;  /* 0x00000004100f7824 */ /* 0x000fca00078e0201 */
[----:B------:R-:W2:Y:S01]  /*0a50*/  LDL R17, [R15] ;  /* 0x000000000f117983 */ /* 0x000ea20000100800 */
[----:B------:R-:W-:Y:S02]  /*0a60*/  ISETP.NE.AND P1, PT, R23, 0x1, PT ;  /* 0x000000011700780c */ /* 0x000fe40003f25270 */
[----:B--2--5:R-:W-:-:S04]  /*0a70*/  ISETP.GT.AND P0, PT, R10, R17, PT ;  /* 0x000000110a00720c */ /* 0x024fc80003f04270 */
[----:B------:R-:W-:-:S07]  /*0a80*/  SEL R18, R18, RZ, P0 ;  /* 0x000000ff12127207 */ /* 0x000fce0000000000 */
[----:B------:R-:W-:Y:S05]  /*0a90*/  @!P1 BRA `(.L_x_8) ;  /* 0x00000000001c9947 */ /* 0x000fea0003800000 */
[----:B------:R-:W-:Y:S01]  /*0aa0*/  ISETP.NE.AND P2, PT, R23, 0x2, PT ;  /* 0x000000021700780c */ /* 0x000fe20003f45270 */
[----:B------:R-:W2:-:S12]  /*0ab0*/  LDL R17, [R15+0x4] ;  /* 0x000004000f117983 */ /* 0x000e980000100800 */
[----:B------:R-:W3:Y:S01]  /*0ac0*/  @P2 LDL R19, [R15+0x8] ;  /* 0x000008000f132983 */ /* 0x000ee20000100800 */
[----:B--2---:R-:W-:-:S04]  /*0ad0*/  ISETP.GT.AND P0, PT, R10, R17, PT ;  /* 0x000000110a00720c */ /* 0x004fc80003f04270 */
[----:B------:R-:W-:Y:S02]  /*0ae0*/  SEL R18, R18, RZ, P0 ;  /* 0x000000ff12127207 */ /* 0x000fe40000000000 */
[----:B---3--:R-:W-:-:S04]  /*0af0*/  @P2 ISETP.GT.AND P1, PT, R10, R19, PT ;  /* 0x000000130a00220c */ /* 0x008fc80003f24270 */
[----:B------:R-:W-:-:S09]  /*0b00*/  @P2 SEL R18, R18, RZ, P1 ;  /* 0x000000ff12122207 */ /* 0x000fd20000800000 */
.L_x_8:
[----:B------:R-:W-:Y:S05]  /*0b10*/  BSYNC.RECONVERGENT B2 ;  /* 0x0000000000027941 */ /* 0x000fea0003800200 */
.L_x_7:
[----:B------:R-:W-:-:S13]  /*0b20*/  ISETP.NE.AND P0, PT, R18, RZ, PT ;  /* 0x000000ff1200720c */ /* 0x000fda0003f05270 */
[----:B------:R-:W-:Y:S05]  /*0b30*/  @!P0 BREAK.RELIABLE B0 ;  /* 0x0000000000008942 */ /* 0x000fea0003800100 */
[----:B------:R-:W-:Y:S05]  /*0b40*/  @!P0 BRA `(.L_x_13) ;  /* 0x0000000000e48947 */ /* 0x000fea0003800000 */
[----:B------:R-:W-:Y:S01]  /*0b50*/  LOP3.LUT P0, R14, R14, 0x3, RZ, 0xc0, !PT ;  /* 0x000000030e0e7812 */ /* 0x000fe2000780c0ff */
[----:B------:R-:W-:-:S12]  /*0b60*/  BSSY.RECONVERGENT B2, `(.L_x_14) ;  /* 0x0000013000027945 */ /* 0x000fd80003800200 */
[----:B------:R-:W-:Y:S05]  /*0b70*/  @!P0 BRA `(.L_x_15) ;  /* 0x0000000000448947 */ /* 0x000fea0003800000 */
[----:B------:R-:W-:-:S05]  /*0b80*/  IMAD R7, R12, 0x4, R1 ;  /* 0x000000040c077824 */ /* 0x000fca00078e0201 */
[----:B-----5:R-:W2:Y:S01]  /*0b90*/  LDL R10, [R7] ;  /* 0x00000000070a7983 */ /* 0x020ea20000100800 */
[----:B------:R-:W-:Y:S01]  /*0ba0*/  ISETP.NE.AND P0, PT, R14, 0x1, PT ;  /* 0x000000010e00780c */ /* 0x000fe20003f05270 */
[----:B------:R-:W-:Y:S02]  /*0bb0*/  IMAD.MOV.U32 R12, RZ, RZ, R9 ;  /* 0x000000ffff0c7224 */ /* 0x000fe400078e0009 */
[----:B--2---:R-:W-:-:S05]  /*0bc0*/  VIADD R10, R10, 0x1 ;  /* 0x000000010a0a7836 */ /* 0x004fca0000000000 */
[----:B------:R0:W-:Y:S05]  /*0bd0*/  STL [R7], R10 ;  /* 0x0000000a07007387 */ /* 0x0001ea0000100800 */
[----:B------:R-:W-:Y:S05]  /*0be0*/  @!P0 BRA `(.L_x_15) ;  /* 0x0000000000288947 */ /* 0x000fea0003800000 */
[----:B0-----:R-:W2:Y:S01]  /*0bf0*/  LDL R10, [R7+0x4] ;  /* 0x00000400070a7983 */ /* 0x001ea20000100800 */
[----:B------:R-:W-:Y:S01]  /*0c00*/  ISETP.NE.AND P0, PT, R14, 0x2, PT ;  /* 0x000000020e00780c */ /* 0x000fe20003f05270 */
[----:B------:R-:W-:Y:S02]  /*0c10*/  VIADD R12, R9, 0x1 ;  /* 0x00000001090c7836 */ /* 0x000fe40000000000 */
[----:B--2---:R-:W-:-:S05]  /*0c20*/  VIADD R10, R10, 0x1 ;  /* 0x000000010a0a7836 */ /* 0x004fca0000000000 */
[----:B------:R1:W-:Y:S05]  /*0c30*/  STL [R7+0x4], R10 ;  /* 0x0000040a07007387 */ /* 0x0003ea0000100800 */
[----:B------:R-:W-:Y:S05]  /*0c40*/  @!P0 BRA `(.L_x_15) ;  /* 0x0000000000108947 */ /* 0x000fea0003800000 */
[----:B-1----:R-:W2:Y:S01]  /*0c50*/  LDL R10, [R7+0x8] ;  /* 0x00000800070a7983 */ /* 0x002ea20000100800 */
[----:B------:R-:W-:Y:S02]  /*0c60*/  VIADD R12, R9, 0x2 ;  /* 0x00000002090c7836 */ /* 0x000fe40000000000 */
[----:B--2---:R-:W-:-:S05]  /*0c70*/  VIADD R10, R10, 0x1 ;  /* 0x000000010a0a7836 */ /* 0x004fca0000000000 */
[----:B------:R2:W-:Y:S02]  /*0c80*/  STL [R7+0x8], R10 ;  /* 0x0000080a07007387 */ /* 0x0005e40000100800 */
.L_x_15:
[----:B------:R-:W-:Y:S05]  /*0c90*/  BSYNC.RECONVERGENT B2 ;  /* 0x0000000000027941 */ /* 0x000fea0003800200 */
.L_x_14:
[----:B------:R-:W-:Y:S01]  /*0ca0*/  ISETP.GE.U32.AND P0, PT, R13, 0x3, PT ;  /* 0x000000030d00780c */ /* 0x000fe20003f06070 */
[----:B------:R-:W-:-:S12]  /*0cb0*/  BSSY.RECONVERGENT B2, `(.L_x_2) ;  /* 0x0000012000027945 */ /* 0x000fd80003800200 */
[----:B------:R-:W-:Y:S05]  /*0cc0*/  @!P0 BRA `(.L_x_16) ;  /* 0x0000000000408947 */ /* 0x000fea0003800000 */
.L_x_17:
[----:B0123--:R-:W-:-:S05]  /*0cd0*/  IMAD R7, R12, 0x4, R1 ;  /* 0x000000040c077824 */ /* 0x00ffca00078e0201 */
[----:B------:R-:W2:Y:S04]  /*0ce0*/  LDL R9, [R7] ;  /* 0x0000000007097983 */ /* 0x000ea80000100800 */
[----:B------:R-:W3:Y:S04]  /*0cf0*/  LDL R13, [R7+0x4] ;  /* 0x00000400070d7983 */ /* 0x000ee80000100800 */
[----:B------:R-:W4:Y:S04]  /*0d00*/  LDL R15, [R7+0x8] ;  /* 0x00000800070f7983 */ /* 0x000f280000100800 */
[----:B------:R-:W4:Y:S01]  /*0d10*/  LDL R17, [R7+0xc] ;  /* 0x00000c0007117983 */ /* 0x000f220000100800 */
[----:B------:R-:W-:-:S05]  /*0d20*/  VIADD R12, R12, 0x4 ;  /* 0x000000040c0c7836 */ /* 0x000fca0000000000 */
[----:B------:R-:W-:Y:S01]  /*0d30*/  ISETP.NE.AND P0, PT, R12, R11, PT ;  /* 0x0000000b0c00720c */ /* 0x000fe20003f05270 */
[----:B--2--5:R-:W-:Y:S02]  /*0d40*/  VIADD R10, R9, 0x1 ;  /* 0x00000001090a7836 */ /* 0x024fe40000000000 */
[----:B---3--:R-:W-:-:S03]  /*0d50*/  VIADD R14, R13, 0x1 ;  /* 0x000000010d0e7836 */ /* 0x008fc60000000000 */
[----:B------:R3:W-:Y:S01]  /*0d60*/  STL [R7], R10 ;  /* 0x0000000a07007387 */ /* 0x0007e20000100800 */
[----:B----4-:R-:W-:-:S03]  /*0d70*/  VIADD R16, R15, 0x1 ;  /* 0x000000010f107836 */ /* 0x010fc60000000000 */
[----:B------:R3:W-:Y:S01]  /*0d80*/  STL [R7+0x4], R14 ;  /* 0x0000040e07007387 */ /* 0x0007e20000100800 */
[----:B------:R-:W-:-:S03]  /*0d90*/  VIADD R18, R17, 0x1 ;  /* 0x0000000111127836 */ /* 0x000fc60000000000 */
[----:B------:R3:W-:Y:S04]  /*0da0*/  STL [R7+0x8], R16 ;  /* 0x0000081007007387 */ /* 0x0007e80000100800 */
[----:B------:R3:W-:Y:S01]  /*0db0*/  STL [R7+0xc], R18 ;  /* 0x00000c1207007387 */ /* 0x0007e20000100800 */
[----:B------:R-:W-:Y:S05]  /*0dc0*/  @P0 BRA `(.L_x_17) ;  /* 0xfffffffc00c00947 */ /* 0x000fea000383ffff */
.L_x_16:
[----:B------:R-:W-:Y:S05]  /*0dd0*/  BSYNC.RECONVERGENT B2 ;  /* 0x0000000000027941 */ /* 0x000fea0003800200 */
.L_x_2:
[----:B------:R-:W-:Y:S05]  /*0de0*/  BSYNC.RELIABLE B0 ;  /* 0x0000000000007941 */ /* 0x000fea0003800100 */
.L_x_1:
[----:B0123-5:R-:W0:Y:S02]  /*0df0*/  LDC.64 R10, c[0x0][0x3b0] ;  /* 0x0000ec00ff0a7b82 */ /* 0x02fe240000000a00 */
[----:B0-----:R-:W-:Y:S01]  /*0e00*/  IMAD.WIDE R8, R8, 0x4, R10 ;  /* 0x0000000408087825 */ /* 0x001fe200078e020a */
[----:B------:R-:W0:Y:S05]  /*0e10*/  S2R R7, SR_LANEID ;  /* 0x0000000000077919 */ /* 0x000e2a0000000000 */
[----:B------:R-:W1:Y:S01]  /*0e20*/  LDC.64 R10, c[0x0][0x3a8] ;  /* 0x0000ea00ff0a7b82 */ /* 0x000e620000000a00 */
[----:B------:R-:W1:Y:S01]  /*0e30*/  LDG.E R9, desc[UR4][R8.64] ;  /* 0x0000000408097981 */ /* 0x000e62000c1e1900 */
[----:B------:R-:W-:Y:S01]  /*0e40*/  VOTEU.ANY UR6, UPT, PT ;  /* 0x0000000000067886 */ /* 0x000fe200038e0100 */
[----:B------:R-:W-:Y:S01]  /*0e50*/  IMAD.MOV.U32 R17, RZ, RZ, 0x1 ;  /* 0x00000001ff117424 */ /* 0x000fe200078e00ff */
[----:B------:R-:W-:-:S04]  /*0e60*/  UFLO.U32 UR7, UR6 ;  /* 0x00000006000772bd */ /* 0x000fc800080e0000 */
[----:B------:R-:W2:Y:S01]  /*0e70*/  LDC.64 R12, c[0x0][0x3c0] ;  /* 0x0000f000ff0c7b82 */ /* 0x000ea20000000a00 */
[----:B------:R-:W2:Y:S01]  /*0e80*/  POPC R15, UR6 ;  /* 0x00000006000f7d09 */ /* 0x000ea20008000000 */
[----:B0-----:R-:W-:Y:S01]  /*0e90*/  ISETP.EQ.U32.AND P0, PT, R7, UR7, PT ;  /* 0x0000000707007c0c */ /* 0x001fe2000bf02070 */
[----:B-1----:R-:W-:-:S05]  /*0ea0*/  IMAD.WIDE R10, R9, 0x4, R10 ;  /* 0x00000004090a7825 */ /* 0x002fca00078e020a */
[----:B------:R0:W-:Y:S07]  /*0eb0*/  REDG.E.ADD.STRONG.GPU desc[UR4][R10.64], R17 ;  /* 0x000000110a00798e */ /* 0x0001ee000c12e104 */
[----:B--2---:R0:W-:Y:S04]  /*0ec0*/  @P0 REDG.E.ADD.STRONG.GPU desc[UR4][R12.64], R15 ;  /* 0x0000000f0c00098e */ /* 0x0041e8000c12e104 */
[----:B------:R0:W5:Y:S02]  /*0ed0*/  LDG.E R7, desc[UR4][R4.64+0x4] ;  /* 0x0000040404077981 */ /* 0x000164000c1e1900 */
.L_x_13:
[----:B------:R-:W-:Y:S05]  /*0ee0*/  BSYNC.RECONVERGENT B1 ;  /* 0x0000000000017941 */ /* 0x000fea0003800200 */
.L_x_0:
[----:B------:R-:W-:-:S05]  /*0ef0*/  VIADD R0, R0, 0x1 ;  /* 0x0000000100007836 */ /* 0x000fca0000000000 */
[----:B-----5:R-:W-:-:S13]  /*0f00*/  ISETP.GE.AND P0, PT, R0, R7, PT ;  /* 0x000000070000720c */ /* 0x020fda0003f06270 */
[----:B------:R-:W-:Y:S05]  /*0f10*/  @!P0 BRA `(.L_x_18) ;  /* 0xfffffff0009c8947 */ /* 0x000fea000383ffff */
[----:B------:R-:W-:Y:S05]  /*0f20*/  EXIT ;  /* 0x000000000000794d */ /* 0x000fea0003800000 */
.L_x_19:
[----:B------:R-:W-:-:S00]  /*0f30*/  BRA `(.L_x_19) ;  /* 0xfffffffc00fc7947 */ /* 0x000fc0000383ffff */
[----:B------:R-:W-:-:S00]  /*0f40*/  NOP ;  /* 0x0000000000007918 */ /* 0x000fc00000000000 */
        /* <DEDUP_REMOVED lines=11> */
.L_x_21:


//--------------------- .text._Z16req_per_facilityPiS_S_S_i --------------------------
	.section	.text._Z16req_per_facilityPiS_S_S_i,"ax",@progbits
	.align	128
        .global         _Z16req_per_facilityPiS_S_S_i
        .type           _Z16req_per_facilityPiS_S_S_i,@function
        .size           _Z16req_per_facilityPiS_S_S_i,(.L_x_22 - _Z16req_per_facilityPiS_S_S_i)
        .other          _Z16req_per_facilityPiS_S_S_i,@"STO_CUDA_ENTRY STV_DEFAULT"
_Z16req_per_facilityPiS_S_S_i:
.text._Z16req_per_facilityPiS_S_S_i:
[----:B------:R-:W-:Y:S01]  /*0000*/  LDC R1, c[0x0][0x37c] ;  /* 0x0000df00ff017b82 */ /* 0x000fe20000000800 */
[----:B------:R-:W0:Y:S07]  /*0010*/  S2R R0, SR_TID.X ;  /* 0x0000000000007919 */ /* 0x000e2e0000002100 */
[----:B------:R-:W0:Y:S01]  /*0020*/  S2UR UR4, SR_CTAID.X ;  /* 0x00000000000479c3 */ /* 0x000e220000002500 */
[----:B------:R-:W1:Y:S07]  /*0030*/  LDCU UR5, c[0x0][0x3a0] ;  /* 0x00007400ff0577ac */ /* 0x000e6e0008000800 */
[----:B------:R-:W0:Y:S02]  /*0040*/  LDC R9, c[0x0][0x360] ;  /* 0x0000d800ff097b82 */ /* 0x000e240000000800 */
[----:B0-----:R-:W-:-:S05]  /*0050*/  IMAD R9, R9, UR4, R0 ;  /* 0x0000000409097c24 */ /* 0x001fca000f8e0200 */
[----:B-1----:R-:W-:-:S13]  /*0060*/  ISETP.GE.AND P0, PT, R9, UR5, PT ;  /* 0x0000000509007c0c */ /* 0x002fda000bf06270 */
[----:B------:R-:W-:Y:S05]  /*0070*/  @P0 EXIT ;  /* 0x000000000000094d */ /* 0x000fea0003800000 */
[----:B------:R-:W0:Y:S01]  /*0080*/  LDC.64 R2, c[0x0][0x380] ;  /* 0x0000e000ff027b82 */ /* 0x000e220000000a00 */
[----:B------:R-:W1:Y:S07]  /*0090*/  LDCU.64 UR4, c[0x0][0x358] ;  /* 0x00006b00ff0477ac */ /* 0x000e6e0008000a00 */
[----:B------:R-:W2:Y:S08]  /*00a0*/  LDC.64 R6, c[0x0][0x388] ;  /* 0x0000e200ff067b82 */ /* 0x000eb00000000a00 */
[----:B------:R-:W3:Y:S01]  /*00b0*/  LDC.64 R4, c[0x0][0x390] ;  /* 0x0000e400ff047b82 */ /* 0x000ee20000000a00 */
[----:B0-----:R-:W-:-:S06]  /*00c0*/  IMAD.WIDE R2, R9, 0x4, R2 ;  /* 0x0000000409027825 */ /* 0x001fcc00078e0202 */
[----:B-1----:R-:W3:Y:S01]  /*00d0*/  LDG.E R3, desc[UR4][R2.64] ;  /* 0x0000000402037981 */ /* 0x002ee2000c1e1900 */
[----:B--2---:R-:W-:Y:S02]  /*00e0*/  IMAD.WIDE R6, R9, 0x4, R6 ;  /* 0x0000000409067825 */ /* 0x004fe400078e0206 */
[----:B------:R-:W0:Y:S04]  /*00f0*/  LDC.64 R8, c[0x0][0x398] ;  /* 0x0000e600ff087b82 */ /* 0x000e280000000a00 */
[----:B------:R-:W2:Y:S01]  /*0100*/  LDG.E R7, desc[UR4][R6.64] ;  /* 0x0000000406077981 */ /* 0x000ea2000c1e1900 */
[----:B---3--:R-:W-:-:S06]  /*0110*/  IMAD.WIDE R4, R3, 0x4, R4 ;  /* 0x0000000403047825 */ /* 0x008fcc00078e0204 */
[----:B------:R-:W2:Y:S01]  /*0120*/  LDG.E R4, desc[UR4][R4.64] ;  /* 0x0000000404047981 */ /* 0x000ea2000c1e1900 */
[----:B------:R-:W-:Y:S01]  /*0130*/  HFMA2 R13, -RZ, RZ, 0, 5.9604644775390625e-08 ;  /* 0x00000001ff0d7431 */ /* 0x000fe200000001ff */
[----:B--2---:R-:W-:-:S05]  /*0140*/  IADD3 R11, PT, PT, R4, R7, RZ ;  /* 0x00000007040b7210 */ /* 0x004fca0007ffe0ff */
[----:B0-----:R-:W-:-:S05]  /*0150*/  IMAD.WIDE R8, R11, 0x4, R8 ;  /* 0x000000040b087825 */ /* 0x001fca00078e0208 */
[----:B------:R-:W-:Y:S01]  /*0160*/  REDG.E.ADD.STRONG.GPU desc[UR4][R8.64], R13 ;  /* 0x0000000d0800798e */ /* 0x000fe2000c12e104 */
[----:B------:R-:W-:Y:S05]  /*0170*/  EXIT ;  /* 0x000000000000794d */ /* 0x000fea0003800000 */
.L_x_20:
        /* <DEDUP_REMOVED lines=16> */
.L_x_22:


//--------------------- .nv.shared.reserved.0     --------------------------
	.section	.nv.shared.reserved.0,"aw",@nobits
	.weak		__nv_reservedSMEM_offset_0_alias
	.size		__nv_reservedSMEM_offset_0_alias, 0, 64
	.other		__nv_reservedSMEM_offset_0_alias,@"STO_CUDA_RESERVED_SHARED STV_DEFAULT"
__nv_reservedSMEM_offset_0_alias:
	.zero		0
	.zero		64


//--------------------- .nv.constant0._Z15success_requestPiS_S_S_S_S_S_iS_ --------------------------
	.section	.nv.constant0._Z15success_requestPiS_S_S_S_S_S_iS_,"a",@progbits
	.sectionflags	@""
	.align	4
.nv.constant0._Z15success_requestPiS_S_S_S_S_S_iS_:
	.zero		968


//--------------------- .nv.constant0._Z16req_per_facilityPiS_S_S_i --------------------------
	.section	.nv.constant0._Z16req_per_facilityPiS_S_S_i,"a",@progbits
	.sectionflags	@""
	.align	4
.nv.constant0._Z16req_per_facilityPiS_S_S_i:
	.zero		932


//--------------------- SYMBOLS --------------------------

	.type		.nv.reservedSmem.offset0,@object
	.size		.nv.reservedSmem.offset0,0x4
